	.headerflags	@"EF_CUDA_TEXMODE_UNIFIED EF_CUDA_64BIT_ADDRESS EF_CUDA_ACCELERATORS EF_CUDA_SM90 EF_CUDA_VIRTUAL_SM(EF_CUDA_SM90)"
	.elftype	@"ET_EXEC"


//--------------------- .nv.info                  --------------------------
	.section	.nv.info,"",@"SHT_CUDA_INFO"
	.align	4


	//----- nvinfo : EIATTR_REGCOUNT
	.align		4
        /*0000*/ 	.byte	0x04, 0x2f
        /*0002*/ 	.short	(.L_1 - .L_0)
	.align		4
.L_0:
        /*0004*/ 	.word	index@(triton_poi_fused_div_sub_13)
        /*0008*/ 	.word	0x00000020


	//----- nvinfo : EIATTR_MIN_STACK_SIZE
	.align		4
.L_1:
        /*000c*/ 	.byte	0x04, 0x12
        /*000e*/ 	.short	(.L_3 - .L_2)
	.align		4
.L_2:
        /*0010*/ 	.word	index@(triton_poi_fused_div_sub_13)
        /*0014*/ 	.word	0x00000000


	//----- nvinfo : EIATTR_FRAME_SIZE
	.align		4
.L_3:
        /*0018*/ 	.byte	0x04, 0x11
        /*001a*/ 	.short	(.L_5 - .L_4)
	.align		4
.L_4:
        /*001c*/ 	.word	index@(triton_poi_fused_div_sub_13)
        /*0020*/ 	.word	0x00000000


	//----- nvinfo : EIATTR_MIN_STACK_SIZE
	.align		4
.L_5:
        /*0024*/ 	.byte	0x04, 0x12
        /*0026*/ 	.short	(.L_7 - .L_6)
	.align		4
.L_6:
        /*0028*/ 	.word	index@(triton_poi_fused_div_sub_13)
        /*002c*/ 	.word	0x00000000
.L_7:


//--------------------- .nv.info.triton_poi_fused_div_sub_13 --------------------------
	.section	.nv.info.triton_poi_fused_div_sub_13,"",@"SHT_CUDA_INFO"
	.sectionflags	@""
	.align	4


	//----- nvinfo : EIATTR_CUDA_API_VERSION
	.align		4
        /*0000*/ 	.byte	0x04, 0x37
        /*0002*/ 	.short	(.L_9 - .L_8)
.L_8:
        /*0004*/ 	.word	0x0000007c


	//----- nvinfo : EIATTR_KPARAM_INFO
	.align		4
.L_9:
        /*0008*/ 	.byte	0x04, 0x17
        /*000a*/ 	.short	(.L_11 - .L_10)
.L_10:
        /*000c*/ 	.word	0x00000000
        /*0010*/ 	.short	0x0005
        /*0012*/ 	.short	0x0024
        /*0014*/ 	.byte	0x00, 0xf0, 0x11, 0x00


	//----- nvinfo : EIATTR_KPARAM_INFO
	.align		4
.L_11:
        /*0018*/ 	.byte	0x04, 0x17
        /*001a*/ 	.short	(.L_13 - .L_12)
.L_12:
        /*001c*/ 	.word	0x00000000
        /*0020*/ 	.short	0x0004
        /*0022*/ 	.short	0x0020
        /*0024*/ 	.byte	0x00, 0xf0, 0x11, 0x00


	//----- nvinfo : EIATTR_KPARAM_INFO
	.align		4
.L_13:
        /*0028*/ 	.byte	0x04, 0x17
        /*002a*/ 	.short	(.L_15 - .L_14)
.L_14:
        /*002c*/ 	.word	0x00000000
        /*0030*/ 	.short	0x0003
        /*0032*/ 	.short	0x0018
        /*0034*/ 	.byte	0x00, 0xf4, 0x21, 0x00


	//----- nvinfo : EIATTR_KPARAM_INFO
	.align		4
.L_15:
        /*0038*/ 	.byte	0x04, 0x17
        /*003a*/ 	.short	(.L_17 - .L_16)
.L_16:
        /*003c*/ 	.word	0x00000000
        /*0040*/ 	.short	0x0002
        /*0042*/ 	.short	0x0010
        /*0044*/ 	.byte	0x00, 0xf4, 0x21, 0x00


	//----- nvinfo : EIATTR_KPARAM_INFO
	.align		4
.L_17:
        /*0048*/ 	.byte	0x04, 0x17
        /*004a*/ 	.short	(.L_19 - .L_18)
.L_18:
        /*004c*/ 	.word	0x00000000
        /*0050*/ 	.short	0x0001
        /*0052*/ 	.short	0x0008
        /*0054*/ 	.byte	0x00, 0xf4, 0x21, 0x00


	//----- nvinfo : EIATTR_KPARAM_INFO
	.align		4
.L_19:
        /*0058*/ 	.byte	0x04, 0x17
        /*005a*/ 	.short	(.L_21 - .L_20)
.L_20:
        /*005c*/ 	.word	0x00000000
        /*0060*/ 	.short	0x0000
        /*0062*/ 	.short	0x0000
        /*0064*/ 	.byte	0x00, 0xf4, 0x21, 0x00


	//----- nvinfo : EIATTR_SPARSE_MMA_MASK
	.align		4
.L_21:
        /*0068*/ 	.byte	0x03, 0x50
        /*006a*/ 	.short	0x0000


	//----- nvinfo : EIATTR_MAXREG_COUNT
	.align		4
        /*006c*/ 	.byte	0x03, 0x1b
        /*006e*/ 	.short	0x00ff


	//----- nvinfo : EIATTR_EXIT_INSTR_OFFSETS
	.align		4
        /*0070*/ 	.byte	0x04, 0x1c
        /*0072*/ 	.short	(.L_23 - .L_22)


	//   ....[0]....
.L_22:
        /*0074*/ 	.word	0x00000c90


	//   ....[1]....
        /*0078*/ 	.word	0x00000d30


	//----- nvinfo : EIATTR_REQNTID
	.align		4
.L_23:
        /*007c*/ 	.byte	0x04, 0x10
        /*007e*/ 	.short	(.L_25 - .L_24)
.L_24:
        /*0080*/ 	.word	0x00000080
        /*0084*/ 	.word	0x00000001
        /*0088*/ 	.word	0x00000001


	//----- nvinfo : EIATTR_CBANK_PARAM_SIZE
	.align		4
.L_25:
        /*008c*/ 	.byte	0x03, 0x19
        /*008e*/ 	.short	0x0028


	//----- nvinfo : EIATTR_PARAM_CBANK
	.align		4
        /*0090*/ 	.byte	0x04, 0x0a
        /*0092*/ 	.short	(.L_27 - .L_26)
	.align		4
.L_26:
        /*0094*/ 	.word	index@(.nv.constant0.triton_poi_fused_div_sub_13)
        /*0098*/ 	.short	0x0210
        /*009a*/ 	.short	0x0028


	//----- nvinfo : EIATTR_SW_WAR
	.align		4
.L_27:
        /*009c*/ 	.byte	0x04, 0x36
        /*009e*/ 	.short	(.L_29 - .L_28)
.L_28:
        /*00a0*/ 	.word	0x00000008
.L_29:


//--------------------- .nv.callgraph             --------------------------
	.section	.nv.callgraph,"",@"SHT_CUDA_CALLGRAPH"
	.align	4
	.sectionentsize	8
	.align		4
        /*0000*/ 	.word	0x00000000
	.align		4
        /*0004*/ 	.word	0xffffffff
	.align		4
        /*0008*/ 	.word	0x00000000
	.align		4
        /*000c*/ 	.word	0xfffffffe
	.align		4
        /*0010*/ 	.word	0x00000000
	.align		4
        /*0014*/ 	.word	0xfffffffd
	.align		4
        /*0018*/ 	.word	0x00000000
	.align		4
        /*001c*/ 	.word	0xfffffffc


//--------------------- .text.triton_poi_fused_div_sub_13 --------------------------
	.section	.text.triton_poi_fused_div_sub_13,"ax",@progbits
	.sectionflags	@"SHF_BARRIERS=1"
	.align	128
        .global         triton_poi_fused_div_sub_13
        .type           triton_poi_fused_div_sub_13,@function
        .size           triton_poi_fused_div_sub_13,(.L_x_1 - triton_poi_fused_div_sub_13)
        .other          triton_poi_fused_div_sub_13,@"STO_CUDA_ENTRY STV_DEFAULT"
triton_poi_fused_div_sub_13:
.text.triton_poi_fused_div_sub_13:
[----:B------:R-:W0:Y:S01]  /*0000*/  LDC R1, c[0x0][0x28] ;  /* 0x00000a00ff017b82 */ /* 0x000e220000000800 */
[----:B------:R-:W1:Y:S07]  /*0010*/  S2R R0, SR_TID.X ;  /* 0x0000000000007919 */ /* 0x000e6e0000002100 */
[----:B------:R-:W2:Y:S01]  /*0020*/  S2UR UR4, SR_CTAID.Y ;  /* 0x00000000000479c3 */ /* 0x000ea20000002600 */
[----:B------:R-:W-:Y:S01]  /*0030*/  HFMA2.MMA R14, -RZ, RZ, 0, 0 ;  /* 0x00000000ff0e7435 */ /* 0x000fe200000001ff */
[----:B------:R-:W-:Y:S01]  /*0040*/  ULDC.64 UR8, c[0x0][0x208] ;  /* 0x0000820000087ab9 */ /* 0x000fe20000000a00 */
[----:B------:R-:W3:Y:S05]  /*0050*/  S2R R13, SR_CTAID.X ;  /* 0x00000000000d7919 */ /* 0x000eea0000002500 */
[----:B------:R-:W4:Y:S08]  /*0060*/  LDC.64 R6, c[0x0][0x220] ;  /* 0x00008800ff067b82 */ /* 0x000f300000000a00 */
[----:B------:R-:W5:Y:S01]  /*0070*/  LDC.64 R4, c[0x0][0x218] ;  /* 0x00008600ff047b82 */ /* 0x000f620000000a00 */
[----:B--2---:R-:W-:Y:S01]  /*0080*/  USHF.L.U32 UR4, UR4, 0x4, URZ ;  /* 0x0000000404047899 */ /* 0x004fe2000800063f */
[----:B-1----:R-:W-:-:S04]  /*0090*/  SHF.R.U32.HI R2, RZ, 0x4, R0 ;  /* 0x00000004ff027819 */ /* 0x002fc80000011600 */
[----:B------:R-:W-:-:S04]  /*00a0*/  SGXT.U32 R2, R2, 0x3 ;  /* 0x000000030202781a */ /* 0x000fc80000000000 */
[----:B------:R-:W-:-:S04]  /*00b0*/  LOP3.LUT R17, R2, UR4, RZ, 0xfc, !PT ;  /* 0x0000000402117c12 */ /* 0x000fc8000f8efcff */
[C---:B------:R-:W-:Y:S01]  /*00c0*/  ISETP.GE.AND P0, PT, R17.reuse, 0xc, PT ;  /* 0x0000000c1100780c */ /* 0x040fe20003f06270 */
[C---:B------:R-:W-:Y:S01]  /*00d0*/  IMAD.HI R2, R17.reuse, 0x55555556, RZ ;  /* 0x5555555611027827 */ /* 0x040fe200078e02ff */
[----:B------:R-:W-:-:S04]  /*00e0*/  LOP3.LUT R15, R17, 0x8, RZ, 0xfc, !PT ;  /* 0x00000008110f7812 */ /* 0x000fc800078efcff */
[----:B------:R-:W-:-:S05]  /*00f0*/  LEA.HI R2, R2, R2, RZ, 0x1 ;  /* 0x0000000202027211 */ /* 0x000fca00078f08ff */
[----:B------:R-:W-:Y:S02]  /*0100*/  IMAD R21, R2, -0x3, R17 ;  /* 0xfffffffd02157824 */ /* 0x000fe400078e0211 */
[----:B------:R-:W1:Y:S02]  /*0110*/  LDC.64 R2, c[0x0][0x210] ;  /* 0x00008400ff027b82 */ /* 0x000e640000000a00 */
[----:B----4-:R-:W-:-:S05]  /*0120*/  IMAD.WIDE R10, R21, 0x4, R6 ;  /* 0x00000004150a7825 */ /* 0x010fca00078e0206 */
[----:B------:R2:W4:Y:S01]  /*0130*/  @!P0 LDG.E.EL R14, desc[UR8][R10.64] ;  /* 0x000000080a0e8981 */ /* 0x000522000c2e1900 */
[----:B---3--:R-:W-:Y:S01]  /*0140*/  SHF.L.U32 R13, R13, 0x6, RZ ;  /* 0x000000060d0d7819 */ /* 0x008fe200000006ff */
[----:B------:R-:W-:Y:S01]  /*0150*/  IMAD.HI R9, R15, 0x55555556, RZ ;  /* 0x555555560f097827 */ /* 0x000fe200078e02ff */
[----:B------:R-:W-:Y:S01]  /*0160*/  SHF.L.U32 R18, R0, 0x2, RZ ;  /* 0x0000000200127819 */ /* 0x000fe200000006ff */
[----:B------:R-:W-:Y:S01]  /*0170*/  HFMA2.MMA R16, -RZ, RZ, 0, 0 ;  /* 0x00000000ff107435 */ /* 0x000fe200000001ff */
[----:B------:R-:W-:Y:S02]  /*0180*/  MOV R12, RZ ;  /* 0x000000ff000c7202 */ /* 0x000fe40000000f00 */
[----:B------:R-:W-:Y:S02]  /*0190*/  LOP3.LUT R18, R13, 0x3c, R18, 0xf8, !PT ;  /* 0x0000003c0d127812 */ /* 0x000fe400078ef812 */
[----:B------:R-:W-:Y:S02]  /*01a0*/  LEA.HI R20, R9, R9, RZ, 0x1 ;  /* 0x0000000909147211 */ /* 0x000fe400078f08ff */
[----:B------:R-:W-:-:S02]  /*01b0*/  CS2R R8, SRZ ;  /* 0x0000000000087805 */ /* 0x000fc4000001ff00 */
[----:B------:R-:W-:Y:S02]  /*01c0*/  LEA R23, R17, R18, 0x12 ;  /* 0x0000001211177211 */ /* 0x000fe400078e90ff */
[----:B--2---:R-:W-:Y:S02]  /*01d0*/  CS2R R10, SRZ ;  /* 0x00000000000a7805 */ /* 0x004fe4000001ff00 */
[----:B------:R-:W-:Y:S01]  /*01e0*/  ISETP.GE.AND P1, PT, R15, 0xc, PT ;  /* 0x0000000c0f00780c */ /* 0x000fe20003f26270 */
[----:B------:R-:W-:Y:S02]  /*01f0*/  IMAD R29, R20, -0x3, R15 ;  /* 0xfffffffd141d7824 */ /* 0x000fe400078e020f */
[----:B-----5:R-:W-:-:S04]  /*0200*/  IMAD.WIDE R20, R21, 0x4, R4 ;  /* 0x0000000415147825 */ /* 0x020fc800078e0204 */
[----:B-1----:R-:W-:Y:S01]  /*0210*/  IMAD.WIDE R22, R23, 0x4, R2 ;  /* 0x0000000417167825 */ /* 0x002fe200078e0202 */
[----:B------:R1:W2:Y:S03]  /*0220*/  @!P0 LDG.E.EL R12, desc[UR8][R20.64] ;  /* 0x00000008140c8981 */ /* 0x0002a6000c2e1900 */
[----:B------:R-:W-:Y:S01]  /*0230*/  IMAD.WIDE R24, R29, 0x4, R6 ;  /* 0x000000041d187825 */ /* 0x000fe200078e0206 */
[----:B------:R-:W2:Y:S01]  /*0240*/  @!P0 LDG.E.EL.128 R8, desc[UR8][R22.64] ;  /* 0x0000000816088981 */ /* 0x000ea2000c2e1d00 */
[----:B------:R-:W-:-:S03]  /*0250*/  LEA R27, R15, R18, 0x12 ;  /* 0x000000120f1b7211 */ /* 0x000fc600078e90ff */
[----:B------:R3:W5:Y:S01]  /*0260*/  @!P1 LDG.E.EL R16, desc[UR8][R24.64] ;  /* 0x0000000818109981 */ /* 0x000762000c2e1900 */
[----:B------:R-:W-:Y:S01]  /*0270*/  IMAD.WIDE R28, R29, 0x4, R4 ;  /* 0x000000041d1c7825 */ /* 0x000fe200078e0204 */
[----:B------:R-:W-:Y:S02]  /*0280*/  MOV R18, RZ ;  /* 0x000000ff00127202 */ /* 0x000fe40000000f00 */
[----:B------:R-:W-:Y:S02]  /*0290*/  CS2R R4, SRZ ;  /* 0x0000000000047805 */ /* 0x000fe4000001ff00 */
[----:B------:R-:W-:Y:S01]  /*02a0*/  CS2R R6, SRZ ;  /* 0x0000000000067805 */ /* 0x000fe2000001ff00 */
[----:B------:R-:W-:Y:S01]  /*02b0*/  IMAD.WIDE R26, R27, 0x4, R2 ;  /* 0x000000041b1a7825 */ /* 0x000fe200078e0202 */
[----:B------:R-:W5:Y:S04]  /*02c0*/  @!P1 LDG.E.EL R18, desc[UR8][R28.64] ;  /* 0x000000081c129981 */ /* 0x000f68000c2e1900 */
[----:B------:R3:W5:Y:S01]  /*02d0*/  @!P1 LDG.E.EL.128 R4, desc[UR8][R26.64] ;  /* 0x000000081a049981 */ /* 0x000762000c2e1d00 */
[----:B-1----:R-:W3:Y:S01]  /*02e0*/  S2R R20, SR_TID.X ;  /* 0x0000000000147919 */ /* 0x002ee20000002100 */
[----:B------:R-:W-:-:S02]  /*02f0*/  SHF.R.U32.HI R3, RZ, 0x6, R0 ;  /* 0x00000006ff037819 */ /* 0x000fc40000011600 */
[----:B------:R-:W-:Y:S02]  /*0300*/  MOV R2, UR4 ;  /* 0x0000000400027c02 */ /* 0x000fe40008000f00 */
[----:B------:R-:W-:-:S04]  /*0310*/  SGXT.U32 R3, R3, 0x1 ;  /* 0x000000010303781a */ /* 0x000fc80000000000 */
[----:B------:R-:W-:Y:S01]  /*0320*/  LOP3.LUT R17, R2, 0x2, R3, 0xfe, !PT ;  /* 0x0000000202117812 */ /* 0x000fe200078efe03 */
[----:B------:R-:W1:Y:S01]  /*0330*/  S2UR UR6, SR_CgaCtaId ;  /* 0x00000000000679c3 */ /* 0x000e620000008800 */
[----:B------:R-:W-:Y:S02]  /*0340*/  LOP3.LUT R15, R2, 0x4, R3, 0xfe, !PT ;  /* 0x00000004020f7812 */ /* 0x000fe400078efe03 */
[----:B------:R-:W-:Y:S02]  /*0350*/  ISETP.GE.AND P1, PT, R17, 0xc, PT ;  /* 0x0000000c1100780c */ /* 0x000fe40003f26270 */
[C---:B---3--:R-:W-:Y:S02]  /*0360*/  SHF.L.U32 R24, R20.reuse, 0x2, RZ ;  /* 0x0000000214187819 */ /* 0x048fe400000006ff */
[----:B------:R-:W-:Y:S02]  /*0370*/  LOP3.LUT R22, R20, 0x40, RZ, 0xc0, !PT ;  /* 0x0000004014167812 */ /* 0x000fe400078ec0ff */
[----:B------:R-:W-:-:S04]  /*0380*/  LOP3.LUT R19, R24, 0xc0, RZ, 0xc0, !PT ;  /* 0x000000c018137812 */ /* 0x000fc800078ec0ff */
[----:B------:R-:W-:Y:S01]  /*0390*/  LEA R23, R22, R19, 0x2 ;  /* 0x0000001316177211 */ /* 0x000fe200078e10ff */
[----:B------:R-:W-:-:S05]  /*03a0*/  IMAD.HI R19, R17, 0x55555556, RZ ;  /* 0x5555555611137827 */ /* 0x000fca00078e02ff */
[----:B------:R-:W-:Y:S02]  /*03b0*/  LEA.HI R22, R19, R19, RZ, 0x1 ;  /* 0x0000001313167211 */ /* 0x000fe400078f08ff */
[----:B0-----:R-:W-:-:S03]  /*03c0*/  LOP3.LUT R26, R23, 0x3c, R24, 0xf8, !PT ;  /* 0x0000003c171a7812 */ /* 0x001fc600078ef818 */
[----:B------:R-:W-:Y:S02]  /*03d0*/  IMAD R17, R22, -0x3, R17 ;  /* 0xfffffffd16117824 */ /* 0x000fe400078e0211 */
[----:B------:R-:W-:Y:S01]  /*03e0*/  IMAD.HI R21, R15, 0x55555556, RZ ;  /* 0x555555560f157827 */ /* 0x000fe200078e02ff */
[----:B------:R-:W-:-:S03]  /*03f0*/  LEA.HI R19, R23, R26, RZ, 0x1a ;  /* 0x0000001a17137211 */ /* 0x000fc600078fd0ff */
[----:B------:R-:W-:Y:S01]  /*0400*/  IMAD R17, R22, 0xc0000, R17 ;  /* 0x000c000016117824 */ /* 0x000fe200078e0211 */
[----:B------:R-:W-:Y:S02]  /*0410*/  LOP3.LUT R22, R20, 0x7f, RZ, 0xc0, !PT ;  /* 0x0000007f14167812 */ /* 0x000fe400078ec0ff */
[----:B------:R-:W-:Y:S02]  /*0420*/  SHF.R.U32.HI R23, RZ, 0x6, R20 ;  /* 0x00000006ff177819 */ /* 0x000fe40000011614 */
[----:B------:R-:W-:Y:S02]  /*0430*/  LEA.HI R24, R21, R21, RZ, 0x1 ;  /* 0x0000001515187211 */ /* 0x000fe400078f08ff */
[C---:B------:R-:W-:Y:S02]  /*0440*/  LOP3.LUT R21, R22.reuse, 0x80, RZ, 0xfc, !PT ;  /* 0x0000008016157812 */ /* 0x040fe400078efcff */
[----:B------:R-:W-:Y:S02]  /*0450*/  SGXT.U32 R23, R23, 0x1 ;  /* 0x000000011717781a */ /* 0x000fe40000000000 */
[----:B------:R-:W-:-:S02]  /*0460*/  LOP3.LUT R25, R22, 0x100, RZ, 0xfc, !PT ;  /* 0x0000010016197812 */ /* 0x000fc400078efcff */
[----:B------:R-:W-:Y:S02]  /*0470*/  LOP3.LUT R27, R22, 0x180, RZ, 0xfc, !PT ;  /* 0x00000180161b7812 */ /* 0x000fe400078efcff */
[-C--:B------:R-:W-:Y:S02]  /*0480*/  LEA.HI R20, R21, R22.reuse, RZ, 0x1a ;  /* 0x0000001615147211 */ /* 0x080fe400078fd0ff */
[----:B------:R-:W-:Y:S02]  /*0490*/  IADD3 R23, R23, R22, RZ ;  /* 0x0000001617177210 */ /* 0x000fe40007ffe0ff */
[-C--:B------:R-:W-:Y:S02]  /*04a0*/  LEA.HI R21, R25, R22.reuse, RZ, 0x1a ;  /* 0x0000001619157211 */ /* 0x080fe400078fd0ff */
[----:B------:R-:W-:Y:S01]  /*04b0*/  LEA.HI R22, R27, R22, RZ, 0x1a ;  /* 0x000000161b167211 */ /* 0x000fe200078fd0ff */
[----:B------:R-:W-:Y:S02]  /*04c0*/  UMOV UR5, 0x400 ;  /* 0x0000040000057882 */ /* 0x000fe40000000000 */
[----:B-1----:R-:W-:Y:S01]  /*04d0*/  UPRMT UR5, UR6, 0x654, UR5 ;  /* 0x0000065406057896 */ /* 0x002fe20008000005 */
[----:B------:R-:W-:-:S02]  /*04e0*/  LOP3.LUT R0, R13, 0x3f, R0, 0xf8, !PT ;  /* 0x0000003f0d007812 */ /* 0x000fc400078ef800 */
[----:B------:R-:W-:-:S03]  /*04f0*/  ISETP.GE.AND P0, PT, R15, 0xc, PT ;  /* 0x0000000c0f00780c */ /* 0x000fc60003f06270 */
[----:B------:R-:W-:Y:S02]  /*0500*/  LEA R23, R23, UR5, 0x2 ;  /* 0x0000000517177c11 */ /* 0x000fe4000f8e10ff */
[----:B------:R-:W-:Y:S01]  /*0510*/  LEA R20, R20, UR5, 0x2 ;  /* 0x0000000514147c11 */ /* 0x000fe2000f8e10ff */
[----:B------:R-:W-:Y:S01]  /*0520*/  IMAD R15, R24, -0x3, R15 ;  /* 0xfffffffd180f7824 */ /* 0x000fe200078e020f */
[----:B------:R-:W-:-:S03]  /*0530*/  LOP3.LUT R13, R2, 0x6, R3, 0xfe, !PT ;  /* 0x00000006020d7812 */ /* 0x000fc600078efe03 */
[----:B------:R-:W-:Y:S02]  /*0540*/  IMAD R15, R24, 0xc0000, R15 ;  /* 0x000c0000180f7824 */ /* 0x000fe400078e020f */
[C---:B------:R-:W-:Y:S01]  /*0550*/  IMAD.HI R24, R13.reuse, 0x55555556, RZ ;  /* 0x555555560d187827 */ /* 0x040fe200078e02ff */
[----:B------:R-:W-:-:S04]  /*0560*/  ISETP.GE.AND P2, PT, R13, 0xc, PT ;  /* 0x0000000c0d00780c */ /* 0x000fc80003f46270 */
[----:B------:R-:W-:-:S05]  /*0570*/  LEA.HI R24, R24, R24, RZ, 0x1 ;  /* 0x0000001818187211 */ /* 0x000fca00078f08ff */
[----:B------:R-:W-:-:S04]  /*0580*/  IMAD R13, R24, -0x3, R13 ;  /* 0xfffffffd180d7824 */ /* 0x000fc800078e020d */
[----:B------:R-:W-:Y:S02]  /*0590*/  IMAD R13, R24, 0xc0000, R13 ;  /* 0x000c0000180d7824 */ /* 0x000fe400078e020d */
[----:B------:R-:W-:Y:S01]  /*05a0*/  IMAD R17, R0, 0x3, R17 ;  /* 0x0000000300117824 */ /* 0x000fe200078e0211 */
[----:B------:R-:W-:Y:S01]  /*05b0*/  UISETP.GE.AND UP0, UPT, UR4, URZ, UPT ;  /* 0x0000003f0400728c */ /* 0x000fe2000bf06270 */
[C---:B----4-:R-:W-:Y:S02]  /*05c0*/  FSETP.GT.AND P3, PT, |R14|.reuse, 8.50705917302346158658e+37, PT ;  /* 0x7e8000000e00780b */ /* 0x050fe40003f64200 */
[----:B------:R-:W-:-:S11]  /*05d0*/  FSETP.GEU.AND P5, PT, |R14|, 1.175494350822287508e-38, PT ;  /* 0x008000000e00780b */ /* 0x000fd60003fae200 */
[----:B------:R-:W-:-:S04]  /*05e0*/  @P3 FMUL R14, R14, 0.25 ;  /* 0x3e8000000e0e3820 */ /* 0x000fc80000400000 */
[----:B------:R-:W-:-:S06]  /*05f0*/  @!P5 FMUL R14, R14, 16777216 ;  /* 0x4b8000000e0ed820 */ /* 0x000fcc0000400000 */
[----:B------:R-:W0:Y:S01]  /*0600*/  MUFU.RCP R14, R14 ;  /* 0x0000000e000e7308 */ /* 0x000e220000001000 */
[C---:B--2---:R-:W-:Y:S01]  /*0610*/  FADD R25, -R12.reuse, R8 ;  /* 0x000000080c197221 */ /* 0x044fe20000000100 */
[C---:B------:R-:W-:Y:S01]  /*0620*/  FADD R9, -R12.reuse, R9 ;  /* 0x000000090c097221 */ /* 0x040fe20000000100 */
[C---:B------:R-:W-:Y:S01]  /*0630*/  FADD R27, -R12.reuse, R10 ;  /* 0x0000000a0c1b7221 */ /* 0x040fe20000000100 */
[----:B------:R-:W-:Y:S01]  /*0640*/  FADD R11, -R12, R11 ;  /* 0x0000000b0c0b7221 */ /* 0x000fe20000000100 */
[----:B------:R-:W-:Y:S01]  /*0650*/  @P3 FMUL R25, R25, 0.25 ;  /* 0x3e80000019193820 */ /* 0x000fe20000400000 */
[----:B------:R-:W-:Y:S01]  /*0660*/  @P3 FMUL R9, R9, 0.25 ;  /* 0x3e80000009093820 */ /* 0x000fe20000400000 */
[----:B------:R-:W-:Y:S01]  /*0670*/  @P3 FMUL R27, R27, 0.25 ;  /* 0x3e8000001b1b3820 */ /* 0x000fe20000400000 */
[----:B------:R-:W-:Y:S01]  /*0680*/  @P3 FMUL R11, R11, 0.25 ;  /* 0x3e8000000b0b3820 */ /* 0x000fe20000400000 */
[----:B------:R-:W-:Y:S01]  /*0690*/  @!P5 FMUL R25, R25, 16777216 ;  /* 0x4b8000001919d820 */ /* 0x000fe20000400000 */
[----:B------:R-:W-:Y:S01]  /*06a0*/  @!P5 FMUL R9, R9, 16777216 ;  /* 0x4b8000000909d820 */ /* 0x000fe20000400000 */
[----:B------:R-:W-:Y:S01]  /*06b0*/  @!P5 FMUL R27, R27, 16777216 ;  /* 0x4b8000001b1bd820 */ /* 0x000fe20000400000 */
[----:B------:R-:W-:Y:S01]  /*06c0*/  @!P5 FMUL R11, R11, 16777216 ;  /* 0x4b8000000b0bd820 */ /* 0x000fe20000400000 */
[----:B------:R-:W-:Y:S01]  /*06d0*/  LEA R10, R19, UR5, 0x2 ;  /* 0x00000005130a7c11 */ /* 0x000fe2000f8e10ff */
[C---:B0-----:R-:W-:Y:S01]  /*06e0*/  FMUL R25, R14.reuse, R25 ;  /* 0x000000190e197220 */ /* 0x041fe20000400000 */
[C---:B------:R-:W-:Y:S01]  /*06f0*/  FMUL R9, R14.reuse, R9 ;  /* 0x000000090e097220 */ /* 0x040fe20000400000 */
[C---:B------:R-:W-:Y:S01]  /*0700*/  FMUL R27, R14.reuse, R27 ;  /* 0x0000001b0e1b7220 */ /* 0x040fe20000400000 */
[----:B------:R-:W-:-:S02]  /*0710*/  FMUL R11, R14, R11 ;  /* 0x0000000b0e0b7220 */ /* 0x000fc40000400000 */
[----:B------:R-:W-:Y:S04]  /*0720*/  STS [R10], R25 ;  /* 0x000000190a007388 */ /* 0x000fe80000000800 */
[----:B------:R-:W-:Y:S04]  /*0730*/  STS [R10+0x4], R9 ;  /* 0x000004090a007388 */ /* 0x000fe80000000800 */
[----:B------:R0:W-:Y:S04]  /*0740*/  STS [R10+0x8], R27 ;  /* 0x0000081b0a007388 */ /* 0x0001e80000000800 */
[----:B------:R1:W-:Y:S01]  /*0750*/  STS [R10+0xc], R11 ;  /* 0x00000c0b0a007388 */ /* 0x0003e20000000800 */
[----:B------:R-:W-:Y:S01]  /*0760*/  BAR.SYNC.DEFER_BLOCKING 0x0 ;  /* 0x0000000000007b1d */ /* 0x000fe20000010000 */
[----:B-----5:R-:W-:-:S02]  /*0770*/  FSETP.GT.AND P4, PT, |R16|, 8.50705917302346158658e+37, PT ;  /* 0x7e8000001000780b */ /* 0x020fc40003f84200 */
[----:B------:R-:W-:Y:S01]  /*0780*/  FSETP.GEU.AND P6, PT, |R16|, 1.175494350822287508e-38, PT ;  /* 0x008000001000780b */ /* 0x000fe20003fce200 */
[C---:B------:R-:W-:Y:S01]  /*0790*/  FADD R4, -R18.reuse, R4 ;  /* 0x0000000412047221 */ /* 0x040fe20000000100 */
[C---:B------:R-:W-:Y:S01]  /*07a0*/  FADD R5, -R18.reuse, R5 ;  /* 0x0000000512057221 */ /* 0x040fe20000000100 */
[C---:B------:R-:W-:Y:S01]  /*07b0*/  FADD R6, -R18.reuse, R6 ;  /* 0x0000000612067221 */ /* 0x040fe20000000100 */
[----:B------:R-:W-:Y:S01]  /*07c0*/  FADD R7, -R18, R7 ;  /* 0x0000000712077221 */ /* 0x000fe20000000100 */
[----:B0-----:R-:W-:Y:S02]  /*07d0*/  LEA R27, R21, UR5, 0x2 ;  /* 0x00000005151b7c11 */ /* 0x001fe4000f8e10ff */
[----:B------:R-:W-:-:S04]  /*07e0*/  LEA R18, R22, UR5, 0x2 ;  /* 0x0000000516127c11 */ /* 0x000fc8000f8e10ff */
[----:B------:R-:W-:-:S04]  /*07f0*/  @P4 FMUL R16, R16, 0.25 ;  /* 0x3e80000010104820 */ /* 0x000fc80000400000 */
[----:B------:R-:W-:Y:S01]  /*0800*/  @!P6 FMUL R16, R16, 16777216 ;  /* 0x4b8000001010e820 */ /* 0x000fe20000400000 */
[----:B------:R-:W0:Y:S04]  /*0810*/  LDS R29, [R23] ;  /* 0x00000000171d7984 */ /* 0x000e280000000800 */
[----:B------:R-:W2:Y:S04]  /*0820*/  LDS R12, [R20+0x200] ;  /* 0x00020000140c7984 */ /* 0x000ea80000000800 */
[----:B------:R-:W3:Y:S04]  /*0830*/  LDS R19, [R27+0x400] ;  /* 0x000400001b137984 */ /* 0x000ee80000000800 */
[----:B------:R-:W4:Y:S01]  /*0840*/  LDS R21, [R18+0x600] ;  /* 0x0006000012157984 */ /* 0x000f220000000800 */
[----:B------:R-:W5:Y:S01]  /*0850*/  MUFU.RCP R16, R16 ;  /* 0x0000001000107308 */ /* 0x000f620000001000 */
        /* <DEDUP_REMOVED lines=8> */
[C---:B-----5:R-:W-:Y:S01]  /*08e0*/  FMUL R25, R16.reuse, R4 ;  /* 0x0000000410197220 */ /* 0x060fe20000400000 */
[----:B------:R-:W-:Y:S01]  /*08f0*/  BAR.SYNC.DEFER_BLOCKING 0x0 ;  /* 0x0000000000007b1d */ /* 0x000fe20000010000 */
[C---:B------:R-:W-:Y:S01]  /*0900*/  FMUL R24, R16.reuse, R5 ;  /* 0x0000000510187220 */ /* 0x040fe20000400000 */
[C---:B------:R-:W-:Y:S01]  /*0910*/  FMUL R26, R16.reuse, R6 ;  /* 0x00000006101a7220 */ /* 0x040fe20000400000 */
[----:B------:R-:W-:Y:S01]  /*0920*/  FMUL R16, R16, R7 ;  /* 0x0000000710107220 */ /* 0x000fe20000400000 */
[----:B-1----:R-:W-:-:S04]  /*0930*/  LOP3.LUT R11, R3, UR4, RZ, 0xfc, !PT ;  /* 0x00000004030b7c12 */ /* 0x002fc8000f8efcff */
[----:B------:R-:W1:Y:S01]  /*0940*/  LDC.64 R4, c[0x0][0x228] ;  /* 0x00008a00ff047b82 */ /* 0x000e620000000a00 */
[----:B------:R-:W-:Y:S04]  /*0950*/  STS [R10], R25 ;  /* 0x000000190a007388 */ /* 0x000fe80000000800 */
[----:B------:R-:W-:Y:S04]  /*0960*/  STS [R10+0x4], R24 ;  /* 0x000004180a007388 */ /* 0x000fe80000000800 */
[----:B------:R-:W-:Y:S04]  /*0970*/  STS [R10+0x8], R26 ;  /* 0x0000081a0a007388 */ /* 0x000fe80000000800 */
[----:B------:R5:W-:Y:S01]  /*0980*/  STS [R10+0xc], R16 ;  /* 0x00000c100a007388 */ /* 0x000be20000000800 */
[----:B------:R-:W-:Y:S01]  /*0990*/  BAR.SYNC.DEFER_BLOCKING 0x0 ;  /* 0x0000000000007b1d */ /* 0x000fe20000010000 */
[----:B------:R-:W-:Y:S01]  /*09a0*/  LOP3.LUT R9, R2, 0x8, R3, 0xfe, !PT ;  /* 0x0000000802097812 */ /* 0x000fe200078efe03 */
[----:B------:R-:W-:-:S04]  /*09b0*/  IMAD.HI R8, R11, 0x55555556, RZ ;  /* 0x555555560b087827 */ /* 0x000fc800078e02ff */
[----:B------:R-:W-:Y:S01]  /*09c0*/  IMAD.HI R14, R9, 0x55555556, RZ ;  /* 0x55555556090e7827 */ /* 0x000fe200078e02ff */
[----:B------:R-:W-:Y:S02]  /*09d0*/  LEA.HI R8, R8, R8, RZ, 0x1 ;  /* 0x0000000808087211 */ /* 0x000fe400078f08ff */
[----:B------:R-:W-:Y:S02]  /*09e0*/  LOP3.LUT R6, R2, 0xa, R3, 0xfe, !PT ;  /* 0x0000000a02067812 */ /* 0x000fe400078efe03 */
[----:B------:R-:W-:Y:S01]  /*09f0*/  ISETP.GE.AND P5, PT, R11, 0xc, PT ;  /* 0x0000000c0b00780c */ /* 0x000fe20003fa6270 */
[----:B------:R-:W-:Y:S01]  /*0a00*/  IMAD R11, R8, -0x3, R11 ;  /* 0xfffffffd080b7824 */ /* 0x000fe200078e020b */
[----:B------:R-:W-:Y:S02]  /*0a10*/  LOP3.LUT R7, R2, 0xc, R3, 0xfe, !PT ;  /* 0x0000000c02077812 */ /* 0x000fe400078efe03 */
[----:B------:R-:W-:Y:S01]  /*0a20*/  LEA.HI R14, R14, R14, RZ, 0x1 ;  /* 0x0000000e0e0e7211 */ /* 0x000fe200078f08ff */
[----:B------:R-:W3:Y:S04]  /*0a30*/  LDS R23, [R23] ;  /* 0x0000000017177984 */ /* 0x000ee80000000800 */
[----:B------:R0:W3:Y:S04]  /*0a40*/  LDS R25, [R20+0x200] ;  /* 0x0002000014197984 */ /* 0x0000e80000000800 */
[----:B------:R-:W3:Y:S01]  /*0a50*/  LDS R27, [R27+0x400] ;  /* 0x000400001b1b7984 */ /* 0x000ee20000000800 */
[----:B------:R-:W-:Y:S01]  /*0a60*/  ISETP.GE.AND P4, PT, R9, 0xc, PT ;  /* 0x0000000c0900780c */ /* 0x000fe20003f86270 */
[----:B-----5:R-:W-:-:S04]  /*0a70*/  IMAD.HI R10, R6, 0x55555556, RZ ;  /* 0x55555556060a7827 */ /* 0x020fc800078e02ff */
[----:B------:R-:W-:Y:S02]  /*0a80*/  IMAD R16, R0, 0x3, R11 ;  /* 0x0000000300107824 */ /* 0x000fe400078e020b */
[----:B------:R-:W-:Y:S02]  /*0a90*/  IMAD R9, R14, -0x3, R9 ;  /* 0xfffffffd0e097824 */ /* 0x000fe400078e0209 */
[----:B------:R-:W-:-:S04]  /*0aa0*/  IMAD.HI R11, R7, 0x55555556, RZ ;  /* 0x55555556070b7827 */ /* 0x000fc800078e02ff */
[----:B------:R-:W-:Y:S01]  /*0ab0*/  IMAD R16, R8, 0xc0000, R16 ;  /* 0x000c000008107824 */ /* 0x000fe200078e0210 */
[----:B------:R-:W-:Y:S01]  /*0ac0*/  LEA.HI R8, R10, R10, RZ, 0x1 ;  /* 0x0000000a0a087211 */ /* 0x000fe200078f08ff */
[----:B------:R-:W-:Y:S01]  /*0ad0*/  IMAD R9, R14, 0xc0000, R9 ;  /* 0x000c00000e097824 */ /* 0x000fe200078e0209 */
[----:B------:R-:W-:Y:S01]  /*0ae0*/  LEA.HI R14, R11, R11, RZ, 0x1 ;  /* 0x0000000b0b0e7211 */ /* 0x000fe200078f08ff */
[----:B-1----:R-:W-:Y:S01]  /*0af0*/  IMAD.WIDE R10, R16, 0x4, R4 ;  /* 0x00000004100a7825 */ /* 0x002fe200078e0204 */
[----:B------:R-:W-:-:S03]  /*0b00*/  ISETP.GE.AND P3, PT, R6, 0xc, PT ;  /* 0x0000000c0600780c */ /* 0x000fc60003f66270 */
[----:B------:R-:W-:Y:S02]  /*0b10*/  IMAD R6, R8, -0x3, R6 ;  /* 0xfffffffd08067824 */ /* 0x000fe400078e0206 */
[----:B------:R-:W-:Y:S01]  /*0b20*/  IMAD.WIDE R16, R17, 0x4, R4 ;  /* 0x0000000411107825 */ /* 0x000fe200078e0204 */
[----:B0-----:R0:W-:Y:S03]  /*0b30*/  @!P5 STG.E desc[UR8][R10.64], R29 ;  /* 0x0000001d0a00d986 */ /* 0x0011e6000c101908 */
[----:B------:R-:W-:Y:S01]  /*0b40*/  IMAD R7, R14, -0x3, R7 ;  /* 0xfffffffd0e077824 */ /* 0x000fe200078e0207 */
[----:B--2---:R1:W-:Y:S01]  /*0b50*/  @!P1 STG.E desc[UR8][R16.64], R12 ;  /* 0x0000000c10009986 */ /* 0x0043e2000c101908 */
[----:B------:R-:W-:Y:S01]  /*0b60*/  IMAD R6, R8, 0xc0000, R6 ;  /* 0x000c000008067824 */ /* 0x000fe200078e0206 */
[----:B------:R-:W-:Y:S01]  /*0b70*/  PLOP3.LUT P1, PT, PT, PT, UP0, 0x80, 0x0 ;  /* 0x000000000000781c */ /* 0x000fe20003f2f008 */
[----:B------:R-:W-:Y:S01]  /*0b80*/  IMAD R8, R14, 0xc0000, R7 ;  /* 0x000c00000e087824 */ /* 0x000fe200078e0207 */
[----:B------:R-:W-:Y:S01]  /*0b90*/  PLOP3.LUT P5, PT, PT, PT, UP0, 0x40, 0x0 ;  /* 0x000000000000781c */ /* 0x000fe20003fae808 */
[----:B------:R-:W-:-:S02]  /*0ba0*/  IMAD R7, R0, 0x3, R15 ;  /* 0x0000000300077824 */ /* 0x000fc400078e020f */
[C---:B------:R-:W-:Y:S02]  /*0bb0*/  IMAD R13, R0.reuse, 0x3, R13 ;  /* 0x00000003000d7824 */ /* 0x040fe400078e020d */
[C---:B------:R-:W-:Y:S02]  /*0bc0*/  IMAD R15, R0.reuse, 0x3, R9 ;  /* 0x00000003000f7824 */ /* 0x040fe400078e0209 */
[C---:B------:R-:W-:Y:S02]  /*0bd0*/  IMAD R14, R0.reuse, 0x3, R6 ;  /* 0x00000003000e7824 */ /* 0x040fe400078e0206 */
[----:B------:R-:W-:Y:S02]  /*0be0*/  IMAD R20, R0, 0x3, R8 ;  /* 0x0000000300147824 */ /* 0x000fe400078e0208 */
[----:B------:R-:W-:-:S04]  /*0bf0*/  IMAD.WIDE R6, R7, 0x4, R4 ;  /* 0x0000000407067825 */ /* 0x000fc800078e0204 */
[--C-:B------:R-:W-:Y:S01]  /*0c00*/  IMAD.WIDE R8, R13, 0x4, R4.reuse ;  /* 0x000000040d087825 */ /* 0x100fe200078e0204 */
[----:B---3--:R2:W-:Y:S03]  /*0c10*/  @!P0 STG.E desc[UR8][R6.64], R19 ;  /* 0x0000001306008986 */ /* 0x0085e6000c101908 */
[--C-:B0-----:R-:W-:Y:S01]  /*0c20*/  IMAD.WIDE R10, R15, 0x4, R4.reuse ;  /* 0x000000040f0a7825 */ /* 0x101fe200078e0204 */
[----:B----4-:R2:W-:Y:S03]  /*0c30*/  @!P2 STG.E desc[UR8][R8.64], R21 ;  /* 0x000000150800a986 */ /* 0x0105e6000c101908 */
[--C-:B-1----:R-:W-:Y:S01]  /*0c40*/  IMAD.WIDE R12, R14, 0x4, R4.reuse ;  /* 0x000000040e0c7825 */ /* 0x102fe200078e0204 */
[----:B------:R2:W-:Y:S03]  /*0c50*/  @!P4 STG.E desc[UR8][R10.64], R23 ;  /* 0x000000170a00c986 */ /* 0x0005e6000c101908 */
[----:B------:R-:W-:Y:S01]  /*0c60*/  IMAD.WIDE R14, R20, 0x4, R4 ;  /* 0x00000004140e7825 */ /* 0x000fe200078e0204 */
[----:B------:R2:W-:Y:S04]  /*0c70*/  @!P3 STG.E desc[UR8][R12.64], R25 ;  /* 0x000000190c00b986 */ /* 0x0005e8000c101908 */
[----:B------:R2:W-:Y:S01]  /*0c80*/  @!P1 STG.E desc[UR8][R14.64], R27 ;  /* 0x0000001b0e009986 */ /* 0x0005e2000c101908 */
[----:B------:R-:W-:Y:S05]  /*0c90*/  @!P5 EXIT ;  /* 0x000000000000d94d */ /* 0x000fea0003800000 */
[----:B--2---:R-:W0:Y:S01]  /*0ca0*/  LDS R7, [R18+0x600] ;  /* 0x0006000012077984 */ /* 0x004e220000000800 */
[----:B------:R-:W-:-:S05]  /*0cb0*/  LOP3.LUT R2, R2, 0xe, R3, 0xfe, !PT ;  /* 0x0000000e02027812 */ /* 0x000fca00078efe03 */
[----:B------:R-:W-:-:S05]  /*0cc0*/  IMAD.HI R3, R2, 0x55555556, RZ ;  /* 0x5555555602037827 */ /* 0x000fca00078e02ff */
[----:B------:R-:W-:-:S05]  /*0cd0*/  LEA.HI R3, R3, R3, RZ, 0x1 ;  /* 0x0000000303037211 */ /* 0x000fca00078f08ff */
[----:B------:R-:W-:-:S04]  /*0ce0*/  IMAD R2, R3, -0x3, R2 ;  /* 0xfffffffd03027824 */ /* 0x000fc800078e0202 */
[----:B------:R-:W-:-:S04]  /*0cf0*/  IMAD R3, R3, 0xc0000, R2 ;  /* 0x000c000003037824 */ /* 0x000fc800078e0202 */
[----:B------:R-:W-:-:S04]  /*0d00*/  IMAD R3, R0, 0x3, R3 ;  /* 0x0000000300037824 */ /* 0x000fc800078e0203 */
[----:B------:R-:W-:-:S05]  /*0d10*/  IMAD.WIDE R4, R3, 0x4, R4 ;  /* 0x0000000403047825 */ /* 0x000fca00078e0204 */
[----:B0-----:R-:W-:Y:S01]  /*0d20*/  STG.E desc[UR8][R4.64], R7 ;  /* 0x0000000704007986 */ /* 0x001fe2000c101908 */
[----:B------:R-:W-:Y:S05]  /*0d30*/  EXIT ;  /* 0x000000000000794d */ /* 0x000fea0003800000 */
.L_x_0:
[----:B------:R-:W-:-:S00]  /*0d40*/  BRA `(.L_x_0) ;  /* 0xfffffffc00fc7947 */ /* 0x000fc0000383ffff */
[----:B------:R-:W-:-:S00]  /*0d50*/  NOP ;  /* 0x0000000000007918 */ /* 0x000fc00000000000 */
        /* <DEDUP_REMOVED lines=10> */
.L_x_1:


//--------------------- .nv.shared.triton_poi_fused_div_sub_13 --------------------------
	.section	.nv.shared.triton_poi_fused_div_sub_13,"aw",@nobits
	.sectionflags	@""
	.align	16
	.zero		1024


//--------------------- .nv.constant0.triton_poi_fused_div_sub_13 --------------------------
	.section	.nv.constant0.triton_poi_fused_div_sub_13,"a",@progbits
	.sectionflags	@""
	.align	4
.nv.constant0.triton_poi_fused_div_sub_13:
	.zero		568
